	.headerflags	@"EF_CUDA_TEXMODE_UNIFIED EF_CUDA_64BIT_ADDRESS EF_CUDA_ACCELERATORS EF_CUDA_SM90 EF_CUDA_VIRTUAL_SM(EF_CUDA_SM90)"
	.elftype	@"ET_EXEC"


//--------------------- .nv.info                  --------------------------
	.section	.nv.info,"",@"SHT_CUDA_INFO"
	.align	4


	//----- nvinfo : EIATTR_REGCOUNT
	.align		4
        /*0000*/ 	.byte	0x04, 0x2f
        /*0002*/ 	.short	(.L_3 - .L_2)
	.align		4
.L_2:
        /*0004*/ 	.word	index@(triton_poi_fused__native_batch_norm_legit_no_training_cat_relu_25)
        /*0008*/ 	.word	0x00000017


	//----- nvinfo : EIATTR_MIN_STACK_SIZE
	.align		4
.L_3:
        /*000c*/ 	.byte	0x04, 0x12
        /*000e*/ 	.short	(.L_5 - .L_4)
	.align		4
.L_4:
        /*0010*/ 	.word	index@(triton_poi_fused__native_batch_norm_legit_no_training_cat_relu_25)
        /*0014*/ 	.word	0x00000000


	//----- nvinfo : EIATTR_FRAME_SIZE
	.align		4
.L_5:
        /*0018*/ 	.byte	0x04, 0x11
        /*001a*/ 	.short	(.L_7 - .L_6)
	.align		4
.L_6:
        /*001c*/ 	.word	index@(triton_poi_fused__native_batch_norm_legit_no_training_cat_relu_25)
        /*0020*/ 	.word	0x00000000


	//----- nvinfo : EIATTR_MIN_STACK_SIZE
	.align		4
.L_7:
        /*0024*/ 	.byte	0x04, 0x12
        /*0026*/ 	.short	(.L_9 - .L_8)
	.align		4
.L_8:
        /*0028*/ 	.word	index@(triton_poi_fused__native_batch_norm_legit_no_training_cat_relu_25)
        /*002c*/ 	.word	0x00000000
.L_9:


//--------------------- .nv.info.triton_poi_fused__native_batch_norm_legit_no_training_cat_relu_25 --------------------------
	.section	.nv.info.triton_poi_fused__native_batch_norm_legit_no_training_cat_relu_25,"",@"SHT_CUDA_INFO"
	.sectionflags	@""
	.align	4


	//----- nvinfo : EIATTR_CUDA_API_VERSION
	.align		4
        /*0000*/ 	.byte	0x04, 0x37
        /*0002*/ 	.short	(.L_11 - .L_10)
.L_10:
        /*0004*/ 	.word	0x0000007c


	//----- nvinfo : EIATTR_KPARAM_INFO
	.align		4
.L_11:
        /*0008*/ 	.byte	0x04, 0x17
        /*000a*/ 	.short	(.L_13 - .L_12)
.L_12:
        /*000c*/ 	.word	0x00000000
        /*0010*/ 	.short	0x0008
        /*0012*/ 	.short	0x0040
        /*0014*/ 	.byte	0x00, 0xf0, 0x11, 0x00


	//----- nvinfo : EIATTR_KPARAM_INFO
	.align		4
.L_13:
        /*0018*/ 	.byte	0x04, 0x17
        /*001a*/ 	.short	(.L_15 - .L_14)
.L_14:
        /*001c*/ 	.word	0x00000000
        /*0020*/ 	.short	0x0007
        /*0022*/ 	.short	0x0038
        /*0024*/ 	.byte	0x00, 0xf4, 0x21, 0x00


	//----- nvinfo : EIATTR_KPARAM_INFO
	.align		4
.L_15:
        /*0028*/ 	.byte	0x04, 0x17
        /*002a*/ 	.short	(.L_17 - .L_16)
.L_16:
        /*002c*/ 	.word	0x00000000
        /*0030*/ 	.short	0x0006
        /*0032*/ 	.short	0x0030
        /*0034*/ 	.byte	0x00, 0xf4, 0x21, 0x00


	//----- nvinfo : EIATTR_KPARAM_INFO
	.align		4
.L_17:
        /*0038*/ 	.byte	0x04, 0x17
        /*003a*/ 	.short	(.L_19 - .L_18)
.L_18:
        /*003c*/ 	.word	0x00000000
        /*0040*/ 	.short	0x0005
        /*0042*/ 	.short	0x0028
        /*0044*/ 	.byte	0x00, 0xf4, 0x21, 0x00


	//----- nvinfo : EIATTR_KPARAM_INFO
	.align		4
.L_19:
        /*0048*/ 	.byte	0x04, 0x17
        /*004a*/ 	.short	(.L_21 - .L_20)
.L_20:
        /*004c*/ 	.word	0x00000000
        /*0050*/ 	.short	0x0004
        /*0052*/ 	.short	0x0020
        /*0054*/ 	.byte	0x00, 0xf4, 0x21, 0x00


	//----- nvinfo : EIATTR_KPARAM_INFO
	.align		4
.L_21:
        /*0058*/ 	.byte	0x04, 0x17
        /*005a*/ 	.short	(.L_23 - .L_22)
.L_22:
        /*005c*/ 	.word	0x00000000
        /*0060*/ 	.short	0x0003
        /*0062*/ 	.short	0x0018
        /*0064*/ 	.byte	0x00, 0xf4, 0x21, 0x00


	//----- nvinfo : EIATTR_KPARAM_INFO
	.align		4
.L_23:
        /*0068*/ 	.byte	0x04, 0x17
        /*006a*/ 	.short	(.L_25 - .L_24)
.L_24:
        /*006c*/ 	.word	0x00000000
        /*0070*/ 	.short	0x0002
        /*0072*/ 	.short	0x0010
        /*0074*/ 	.byte	0x00, 0xf4, 0x21, 0x00


	//----- nvinfo : EIATTR_KPARAM_INFO
	.align		4
.L_25:
        /*0078*/ 	.byte	0x04, 0x17
        /*007a*/ 	.short	(.L_27 - .L_26)
.L_26:
        /*007c*/ 	.word	0x00000000
        /*0080*/ 	.short	0x0001
        /*0082*/ 	.short	0x0008
        /*0084*/ 	.byte	0x00, 0xf4, 0x21, 0x00


	//----- nvinfo : EIATTR_KPARAM_INFO
	.align		4
.L_27:
        /*0088*/ 	.byte	0x04, 0x17
        /*008a*/ 	.short	(.L_29 - .L_28)
.L_28:
        /*008c*/ 	.word	0x00000000
        /*0090*/ 	.short	0x0000
        /*0092*/ 	.short	0x0000
        /*0094*/ 	.byte	0x00, 0xf4, 0x21, 0x00


	//----- nvinfo : EIATTR_SPARSE_MMA_MASK
	.align		4
.L_29:
        /*0098*/ 	.byte	0x03, 0x50
        /*009a*/ 	.short	0x0000


	//----- nvinfo : EIATTR_MAXREG_COUNT
	.align		4
        /*009c*/ 	.byte	0x03, 0x1b
        /*009e*/ 	.short	0x00ff


	//----- nvinfo : EIATTR_EXIT_INSTR_OFFSETS
	.align		4
        /*00a0*/ 	.byte	0x04, 0x1c
        /*00a2*/ 	.short	(.L_31 - .L_30)


	//   ....[0]....
.L_30:
        /*00a4*/ 	.word	0x00000510


	//   ....[1]....
        /*00a8*/ 	.word	0x00000530


	//----- nvinfo : EIATTR_REQNTID
	.align		4
.L_31:
        /*00ac*/ 	.byte	0x04, 0x10
        /*00ae*/ 	.short	(.L_33 - .L_32)
.L_32:
        /*00b0*/ 	.word	0x00000080
        /*00b4*/ 	.word	0x00000001
        /*00b8*/ 	.word	0x00000001


	//----- nvinfo : EIATTR_CBANK_PARAM_SIZE
	.align		4
.L_33:
        /*00bc*/ 	.byte	0x03, 0x19
        /*00be*/ 	.short	0x0044


	//----- nvinfo : EIATTR_PARAM_CBANK
	.align		4
        /*00c0*/ 	.byte	0x04, 0x0a
        /*00c2*/ 	.short	(.L_35 - .L_34)
	.align		4
.L_34:
        /*00c4*/ 	.word	index@(.nv.constant0.triton_poi_fused__native_batch_norm_legit_no_training_cat_relu_25)
        /*00c8*/ 	.short	0x0210
        /*00ca*/ 	.short	0x0044


	//----- nvinfo : EIATTR_SW_WAR
	.align		4
.L_35:
        /*00cc*/ 	.byte	0x04, 0x36
        /*00ce*/ 	.short	(.L_37 - .L_36)
.L_36:
        /*00d0*/ 	.word	0x00000008
.L_37:


//--------------------- .nv.callgraph             --------------------------
	.section	.nv.callgraph,"",@"SHT_CUDA_CALLGRAPH"
	.align	4
	.sectionentsize	8
	.align		4
        /*0000*/ 	.word	0x00000000
	.align		4
        /*0004*/ 	.word	0xffffffff
	.align		4
        /*0008*/ 	.word	0x00000000
	.align		4
        /*000c*/ 	.word	0xfffffffe
	.align		4
        /*0010*/ 	.word	0x00000000
	.align		4
        /*0014*/ 	.word	0xfffffffd
	.align		4
        /*0018*/ 	.word	0x00000000
	.align		4
        /*001c*/ 	.word	0xfffffffc


//--------------------- .nv.constant4             --------------------------
	.section	.nv.constant4,"a",@progbits
	.align	8
	.align		8
.nv.constant4:
        /*0000*/ 	.dword	_$_str
	.align		8
        /*0008*/ 	.dword	_$_str_$_2


//--------------------- .text.triton_poi_fused__native_batch_norm_legit_no_training_cat_relu_25 --------------------------
	.section	.text.triton_poi_fused__native_batch_norm_legit_no_training_cat_relu_25,"ax",@progbits
	.align	128
        .global         triton_poi_fused__native_batch_norm_legit_no_training_cat_relu_25
        .type           triton_poi_fused__native_batch_norm_legit_no_training_cat_relu_25,@function
        .size           triton_poi_fused__native_batch_norm_legit_no_training_cat_relu_25,(.L_x_1 - triton_poi_fused__native_batch_norm_legit_no_training_cat_relu_25)
        .other          triton_poi_fused__native_batch_norm_legit_no_training_cat_relu_25,@"STO_CUDA_ENTRY STV_DEFAULT"
triton_poi_fused__native_batch_norm_legit_no_training_cat_relu_25:
.text.triton_poi_fused__native_batch_norm_legit_no_training_cat_relu_25:
[----:B------:R-:W0:Y:S01]  /*0000*/  LDC R1, c[0x0][0x28] ;  /* 0x00000a00ff017b82 */ /* 0x000e220000000800 */
[----:B------:R-:W1:Y:S07]  /*0010*/  S2R R2, SR_TID.X ;  /* 0x0000000000027919 */ /* 0x000e6e0000002100 */
[----:B------:R-:W2:Y:S01]  /*0020*/  LDC.64 R14, c[0x0][0x228] ;  /* 0x00008a00ff0e7b82 */ /* 0x000ea20000000a00 */
[----:B------:R-:W-:Y:S01]  /*0030*/  IMAD.MOV.U32 R4, RZ, RZ, RZ ;  /* 0x000000ffff047224 */ /* 0x000fe200078e00ff */
[----:B------:R-:W-:Y:S01]  /*0040*/  ULDC.64 UR4, c[0x0][0x208] ;  /* 0x0000820000047ab9 */ /* 0x000fe20000000a00 */
[----:B------:R-:W3:Y:S01]  /*0050*/  S2R R3, SR_CTAID.X ;  /* 0x0000000000037919 */ /* 0x000ee20000002500 */
[----:B------:R-:W-:-:S04]  /*0060*/  ULDC.64 UR6, c[0x0][0x218] ;  /* 0x0000860000067ab9 */ /* 0x000fc80000000a00 */
[----:B------:R-:W4:Y:S08]  /*0070*/  LDC.64 R12, c[0x0][0x210] ;  /* 0x00008400ff0c7b82 */ /* 0x000f300000000a00 */
[----:B------:R-:W5:Y:S08]  /*0080*/  LDC.64 R10, c[0x0][0x220] ;  /* 0x00008800ff0a7b82 */ /* 0x000f700000000a00 */
[----:B------:R-:W4:Y:S01]  /*0090*/  LDC.64 R8, c[0x0][0x230] ;  /* 0x00008c00ff087b82 */ /* 0x000f220000000a00 */
[----:B-1----:R-:W-:-:S05]  /*00a0*/  LOP3.LUT R2, R2, 0x7f, RZ, 0xc0, !PT ;  /* 0x0000007f02027812 */ /* 0x002fca00078ec0ff */
[----:B---3--:R-:W-:-:S05]  /*00b0*/  IMAD R3, R3, 0x80, R2 ;  /* 0x0000008003037824 */ /* 0x008fca00078e0202 */
[----:B------:R-:W-:Y:S02]  /*00c0*/  SHF.R.S32.HI R2, RZ, 0x1f, R3 ;  /* 0x0000001fff027819 */ /* 0x000fe40000011403 */
[----:B------:R-:W-:Y:S02]  /*00d0*/  ISETP.GE.AND P0, PT, R3, 0x5c00, PT ;  /* 0x00005c000300780c */ /* 0x000fe40003f06270 */
[----:B------:R-:W-:-:S04]  /*00e0*/  LEA.HI R6, R2, R3, RZ, 0x6 ;  /* 0x0000000302067211 */ /* 0x000fc800078f30ff */
[----:B------:R-:W-:-:S05]  /*00f0*/  SHF.R.S32.HI R5, RZ, 0x6, R6 ;  /* 0x00000006ff057819 */ /* 0x000fca0000011406 */
[----:B------:R-:W-:-:S05]  /*0100*/  IMAD.HI R0, R5, -0x4de9bd37, R4 ;  /* 0xb21642c905007827 */ /* 0x000fca00078e0204 */
[----:B------:R-:W-:-:S04]  /*0110*/  SHF.R.U32.HI R7, RZ, 0x1f, R0 ;  /* 0x0000001fff077819 */ /* 0x000fc80000011600 */
[----:B------:R-:W-:Y:S01]  /*0120*/  LEA.HI.SX32 R7, R0, R7, 0x1a ;  /* 0x0000000700077211 */ /* 0x000fe200078fd2ff */
[----:B------:R-:W-:-:S04]  /*0130*/  IMAD.MOV.U32 R0, RZ, RZ, RZ ;  /* 0x000000ffff007224 */ /* 0x000fc800078e00ff */
[----:B------:R-:W-:-:S04]  /*0140*/  IMAD R7, R7, -0x5c, R5 ;  /* 0xffffffa407077824 */ /* 0x000fc800078e0205 */
[----:B--2---:R-:W-:Y:S01]  /*0150*/  IMAD.WIDE R14, R7, 0x4, R14 ;  /* 0x00000004070e7825 */ /* 0x004fe200078e020e */
[----:B------:R-:W-:-:S04]  /*0160*/  HFMA2.MMA R2, -RZ, RZ, 0, 0 ;  /* 0x00000000ff027435 */ /* 0x000fc800000001ff */
[----:B------:R1:W2:Y:S01]  /*0170*/  @!P0 LDG.E.EL R0, desc[UR4][R14.64] ;  /* 0x000000040e008981 */ /* 0x0002a2000c2e1900 */
[C---:B------:R-:W-:Y:S02]  /*0180*/  ISETP.GE.AND P1, PT, R7.reuse, 0x4c, PT ;  /* 0x0000004c0700780c */ /* 0x040fe40003f26270 */
[----:B------:R-:W-:Y:S02]  /*0190*/  ISETP.GT.AND P3, PT, R7, 0x4b, !P0 ;  /* 0x0000004b0700780c */ /* 0x000fe40004764270 */
[C---:B------:R-:W-:Y:S01]  /*01a0*/  ISETP.LT.AND P2, PT, R3.reuse, 0x5c00, !P1 ;  /* 0x00005c000300780c */ /* 0x040fe20004f41270 */
[----:B------:R-:W-:Y:S01]  /*01b0*/  IMAD.HI R2, R3, -0x4de9bd37, R2 ;  /* 0xb21642c903027827 */ /* 0x000fe200078e0202 */
[----:B-1----:R-:W-:-:S04]  /*01c0*/  SHF.L.U32 R15, R7, 0x6, RZ ;  /* 0x00000006070f7819 */ /* 0x002fc800000006ff */
[----:B------:R-:W-:-:S04]  /*01d0*/  SHF.R.U32.HI R5, RZ, 0x1f, R2 ;  /* 0x0000001fff057819 */ /* 0x000fc80000011602 */
[----:B------:R-:W-:Y:S02]  /*01e0*/  LEA.HI.SX32 R17, R2, R5, 0x14 ;  /* 0x0000000502117211 */ /* 0x000fe400078fa2ff */
[----:B------:R-:W-:Y:S01]  /*01f0*/  LOP3.LUT R2, R6, 0xffffffc0, RZ, 0xc0, !PT ;  /* 0xffffffc006027812 */ /* 0x000fe200078ec0ff */
[----:B------:R-:W1:Y:S02]  /*0200*/  LDC.64 R4, c[0x0][0x238] ;  /* 0x00008e00ff047b82 */ /* 0x000e640000000a00 */
[----:B------:R-:W-:Y:S02]  /*0210*/  IMAD.SHL.U32 R14, R17, 0x400, RZ ;  /* 0x00000400110e7824 */ /* 0x000fe400078e00ff */
[----:B------:R-:W-:Y:S02]  /*0220*/  IMAD.IADD R2, R3, 0x1, -R2 ;  /* 0x0000000103027824 */ /* 0x000fe400078e0a02 */
[----:B------:R-:W-:-:S03]  /*0230*/  IMAD R6, R17, -0x1700, R3 ;  /* 0xffffe90011067824 */ /* 0x000fc600078e0203 */
[----:B------:R-:W-:Y:S01]  /*0240*/  SHF.R.S32.HI R16, RZ, 0x1f, R2 ;  /* 0x0000001fff107819 */ /* 0x000fe20000011402 */
[----:B------:R-:W-:Y:S01]  /*0250*/  IMAD R17, R17, 0x1300, R6 ;  /* 0x0000130011117824 */ /* 0x000fe200078e0206 */
[--C-:B------:R-:W-:Y:S01]  /*0260*/  IADD3 R2, P4, P5, R15, R2, R14.reuse ;  /* 0x000000020f027210 */ /* 0x100fe20007d9e00e */
[----:B------:R-:W-:Y:S01]  /*0270*/  IMAD.MOV.U32 R6, RZ, RZ, RZ ;  /* 0x000000ffff067224 */ /* 0x000fe200078e00ff */
[----:B------:R-:W-:Y:S02]  /*0280*/  SHF.R.S32.HI R14, RZ, 0x1f, R14 ;  /* 0x0000001fff0e7819 */ /* 0x000fe4000001140e */
[----:B------:R-:W-:-:S04]  /*0290*/  SHF.R.S32.HI R15, RZ, 0x1f, R15 ;  /* 0x0000001fff0f7819 */ /* 0x000fc8000001140f */
[----:B------:R-:W-:Y:S01]  /*02a0*/  IADD3.X R15, R15, R16, R14, P4, P5 ;  /* 0x000000100f0f7210 */ /* 0x000fe200027ea40e */
[----:B----4-:R-:W-:Y:S01]  /*02b0*/  IMAD.WIDE R16, R17, 0x4, R12 ;  /* 0x0000000411107825 */ /* 0x010fe200078e020c */
[----:B------:R-:W-:-:S04]  /*02c0*/  LEA R18, P4, R2, UR6, 0x2 ;  /* 0x0000000602127c11 */ /* 0x000fc8000f8810ff */
[----:B------:R-:W-:Y:S01]  /*02d0*/  LEA.HI.X R19, R2, UR7, R15, 0x2, P4 ;  /* 0x0000000702137c11 */ /* 0x000fe2000a0f140f */
[----:B------:R-:W-:Y:S01]  /*02e0*/  IMAD.MOV.U32 R2, RZ, RZ, RZ ;  /* 0x000000ffff027224 */ /* 0x000fe200078e00ff */
[----:B------:R-:W3:Y:S01]  /*02f0*/  @P2 LDG.E R6, desc[UR4][R16.64] ;  /* 0x0000000410062981 */ /* 0x000ee2000c1e1900 */
[----:B------:R-:W-:Y:S01]  /*0300*/  MOV R12, RZ ;  /* 0x000000ff000c7202 */ /* 0x000fe20000000f00 */
[----:B-----5:R-:W-:-:S03]  /*0310*/  IMAD.WIDE R10, R7, 0x4, R10 ;  /* 0x00000004070a7825 */ /* 0x020fc600078e020a */
[----:B------:R-:W4:Y:S01]  /*0320*/  @P3 LDG.E R2, desc[UR4][R18.64+-0x4c00] ;  /* 0xffb4000412023981 */ /* 0x000f22000c1e1900 */
[C---:B0-----:R-:W-:Y:S02]  /*0330*/  IMAD.WIDE R14, R7.reuse, 0x4, R8 ;  /* 0x00000004070e7825 */ /* 0x041fe400078e0208 */
[----:B------:R-:W0:Y:S01]  /*0340*/  LDC.64 R8, c[0x0][0x240] ;  /* 0x00009000ff087b82 */ /* 0x000e220000000a00 */
[----:B------:R5:W4:Y:S01]  /*0350*/  @!P0 LDG.E.EL R12, desc[UR4][R10.64] ;  /* 0x000000040a0c8981 */ /* 0x000b22000c2e1900 */
[----:B-1----:R-:W-:-:S04]  /*0360*/  IMAD.WIDE R4, R7, 0x4, R4 ;  /* 0x0000000407047825 */ /* 0x002fc800078e0204 */
[----:B------:R-:W-:Y:S02]  /*0370*/  IMAD.MOV.U32 R7, RZ, RZ, RZ ;  /* 0x000000ffff077224 */ /* 0x000fe400078e00ff */
[----:B------:R-:W-:-:S04]  /*0380*/  IMAD.MOV.U32 R20, RZ, RZ, RZ ;  /* 0x000000ffff147224 */ /* 0x000fc800078e00ff */
[----:B------:R-:W4:Y:S04]  /*0390*/  @!P0 LDG.E.EL R7, desc[UR4][R14.64] ;  /* 0x000000040e078981 */ /* 0x000f28000c2e1900 */
[----:B------:R1:W4:Y:S01]  /*03a0*/  @!P0 LDG.E.EL R20, desc[UR4][R4.64] ;  /* 0x0000000404148981 */ /* 0x000322000c2e1900 */
[----:B-----5:R-:W-:Y:S01]  /*03b0*/  HFMA2.MMA R10, -RZ, RZ, 1.625, 0 ;  /* 0x3e800000ff0a7435 */ /* 0x020fe200000001ff */
[C---:B0-----:R-:W-:Y:S01]  /*03c0*/  IMAD.WIDE R8, R3.reuse, 0x4, R8 ;  /* 0x0000000403087825 */ /* 0x041fe200078e0208 */
[----:B-1----:R-:W0:Y:S03]  /*03d0*/  LDC.64 R4, c[0x0][0x248] ;  /* 0x00009200ff047b82 */ /* 0x002e260000000a00 */
[----:B0-----:R-:W-:-:S04]  /*03e0*/  IMAD.WIDE R4, R3, 0x4, R4 ;  /* 0x0000000403047825 */ /* 0x001fc800078e0204 */
[----:B--2---:R-:W-:-:S04]  /*03f0*/  FADD R0, R0, 9.9999997473787516356e-06 ;  /* 0x3727c5ac00007421 */ /* 0x004fc80000000000 */
[----:B------:R-:W0:Y:S02]  /*0400*/  MUFU.SQRT R13, R0 ;  /* 0x00000000000d7308 */ /* 0x000e240000002000 */
[C---:B0-----:R-:W-:Y:S02]  /*0410*/  FSETP.GT.AND P4, PT, R13.reuse, 8.50705917302346158658e+37, PT ;  /* 0x7e8000000d00780b */ /* 0x041fe40003f84000 */
[----:B------:R-:W-:-:S11]  /*0420*/  FSETP.GEU.AND P5, PT, R13, 1.175494350822287508e-38, PT ;  /* 0x008000000d00780b */ /* 0x000fd60003fae000 */
[----:B------:R-:W-:-:S04]  /*0430*/  @P4 FMUL R13, R13, 0.25 ;  /* 0x3e8000000d0d4820 */ /* 0x000fc80000400000 */
[----:B------:R-:W-:-:S06]  /*0440*/  @!P5 FMUL R13, R13, 16777216 ;  /* 0x4b8000000d0dd820 */ /* 0x000fcc0000400000 */
[----:B------:R-:W0:Y:S01]  /*0450*/  MUFU.RCP R13, R13 ;  /* 0x0000000d000d7308 */ /* 0x000e220000001000 */
[----:B---3--:R-:W-:Y:S02]  /*0460*/  SEL R11, R6, RZ, P2 ;  /* 0x000000ff060b7207 */ /* 0x008fe40001000000 */
[----:B------:R-:W-:Y:S02]  /*0470*/  FSEL R6, R10, 1, P4 ;  /* 0x3f8000000a067808 */ /* 0x000fe40002000000 */
[----:B----4-:R-:W-:-:S03]  /*0480*/  @P1 SEL R11, R2, RZ, P3 ;  /* 0x000000ff020b1207 */ /* 0x010fc60001800000 */
[----:B------:R-:W-:Y:S02]  /*0490*/  @!P5 FMUL R6, R6, 16777216 ;  /* 0x4b8000000606d820 */ /* 0x000fe40000400000 */
[----:B------:R-:W-:Y:S02]  /*04a0*/  FADD R12, R11, -R12 ;  /* 0x8000000c0b0c7221 */ /* 0x000fe40000000000 */
[----:B0-----:R-:W-:Y:S01]  /*04b0*/  FMUL R15, R13, R6 ;  /* 0x000000060d0f7220 */ /* 0x001fe20000400000 */
[----:B------:R0:W-:Y:S03]  /*04c0*/  @!P0 STG.E desc[UR4][R8.64], R11 ;  /* 0x0000000b08008986 */ /* 0x0001e6000c101904 */
[----:B------:R-:W-:-:S04]  /*04d0*/  FMUL R15, R12, R15 ;  /* 0x0000000f0c0f7220 */ /* 0x000fc80000400000 */
[----:B------:R-:W-:-:S05]  /*04e0*/  FFMA R7, R15, R7, R20 ;  /* 0x000000070f077223 */ /* 0x000fca0000000014 */
[----:B------:R-:W-:-:S04]  /*04f0*/  FSETP.GEU.AND P1, PT, R7, RZ, PT ;  /* 0x000000ff0700720b */ /* 0x000fc80003f2e000 */
[----:B------:R-:W-:Y:S01]  /*0500*/  FSEL R7, R7, RZ, P1 ;  /* 0x000000ff07077208 */ /* 0x000fe20000800000 */
[----:B0-----:R-:W-:Y:S08]  /*0510*/  @P0 EXIT ;  /* 0x000000000000094d */ /* 0x001ff00003800000 */
[----:B------:R-:W-:Y:S01]  /*0520*/  STG.E desc[UR4][R4.64], R7 ;  /* 0x0000000704007986 */ /* 0x000fe2000c101904 */
[----:B------:R-:W-:Y:S05]  /*0530*/  EXIT ;  /* 0x000000000000794d */ /* 0x000fea0003800000 */
.L_x_0:
[----:B------:R-:W-:-:S00]  /*0540*/  BRA `(.L_x_0) ;  /* 0xfffffffc00fc7947 */ /* 0x000fc0000383ffff */
[----:B------:R-:W-:-:S00]  /*0550*/  NOP ;  /* 0x0000000000007918 */ /* 0x000fc00000000000 */
        /* <DEDUP_REMOVED lines=10> */
.L_x_1:


//--------------------- .nv.global.init           --------------------------
	.section	.nv.global.init,"aw",@progbits
.nv.global.init:
	.type		_$_str,@object
	.size		_$_str,(_$_str_$_2 - _$_str)
_$_str:
        /*0000*/ 	.byte	0x5f, 0x5f, 0x43, 0x55, 0x44, 0x41, 0x5f, 0x46, 0x54, 0x5a, 0x00
	.type		_$_str_$_2,@object
	.size		_$_str_$_2,(.L_1 - _$_str_$_2)
_$_str_$_2:
        /*000b*/ 	.byte	0x5f, 0x5f, 0x43, 0x55, 0x44, 0x41, 0x5f, 0x50, 0x52, 0x45, 0x43, 0x5f, 0x53, 0x51, 0x52, 0x54
        /*001b*/ 	.byte	0x00
.L_1:


//--------------------- .nv.constant0.triton_poi_fused__native_batch_norm_legit_no_training_cat_relu_25 --------------------------
	.section	.nv.constant0.triton_poi_fused__native_batch_norm_legit_no_training_cat_relu_25,"a",@progbits
	.sectionflags	@""
	.align	4
.nv.constant0.triton_poi_fused__native_batch_norm_legit_no_training_cat_relu_25:
	.zero		596
